//
// Generated by NVIDIA NVVM Compiler
//
// Compiler Build ID: CL-36424714
// Cuda compilation tools, release 13.0, V13.0.88
// Based on NVVM 20.0.0
//

.version 9.0
.target sm_100
.address_size 64

	// .globl	_Z20softmax_kernel_batchPKfPfii
.extern .shared .align 16 .b8 sdata[];

.visible .entry _Z20softmax_kernel_batchPKfPfii(
	.param .u64 .ptr .align 1 _Z20softmax_kernel_batchPKfPfii_param_0,
	.param .u64 .ptr .align 1 _Z20softmax_kernel_batchPKfPfii_param_1,
	.param .u32 _Z20softmax_kernel_batchPKfPfii_param_2,
	.param .u32 _Z20softmax_kernel_batchPKfPfii_param_3
)
{
	.reg .pred 	%p<16>;
	.reg .b32 	%r<39>;
	.reg .b32 	%f<29>;
	.reg .b64 	%rd<12>;

	ld.param.u64 	%rd3, [_Z20softmax_kernel_batchPKfPfii_param_0];
	ld.param.u64 	%rd4, [_Z20softmax_kernel_batchPKfPfii_param_1];
	ld.param.u32 	%r21, [_Z20softmax_kernel_batchPKfPfii_param_2];
	ld.param.u32 	%r20, [_Z20softmax_kernel_batchPKfPfii_param_3];
	cvta.to.global.u64 	%rd1, %rd3;
	cvta.to.global.u64 	%rd2, %rd4;
	mov.u32 	%r1, %ctaid.x;
	setp.ge.s32 	%p1, %r1, %r21;
	@%p1 bra 	$L__BB0_21;
	mov.u32 	%r2, %ntid.x;
	mov.u32 	%r38, %tid.x;
	setp.ge.s32 	%p2, %r38, %r20;
	mov.f32 	%f26, 0fFF7FFFFF;
	@%p2 bra 	$L__BB0_4;
	mul.lo.s32 	%r4, %r20, %r1;
	mov.f32 	%f26, 0fFF7FFFFF;
	mov.u32 	%r34, %r38;
$L__BB0_3:
	add.s32 	%r22, %r34, %r4;
	mul.wide.s32 	%rd5, %r22, 4;
	add.s64 	%rd6, %rd1, %rd5;
	ld.global.nc.f32 	%f12, [%rd6];
	setp.gt.f32 	%p3, %f12, %f26;
	selp.f32 	%f26, %f12, %f26, %p3;
	add.s32 	%r34, %r34, %r2;
	setp.lt.s32 	%p4, %r34, %r20;
	@%p4 bra 	$L__BB0_3;
$L__BB0_4:
	shl.b32 	%r23, %r38, 2;
	mov.u32 	%r24, sdata;
	add.s32 	%r7, %r24, %r23;
	st.shared.f32 	[%r7], %f26;
	bar.sync 	0;
	setp.lt.u32 	%p5, %r2, 2;
	@%p5 bra 	$L__BB0_10;
	mov.u32 	%r35, %r2;
$L__BB0_6:
	mov.u32 	%r8, %r35;
	shr.u32 	%r35, %r8, 1;
	setp.ge.u32 	%p6, %r38, %r35;
	@%p6 bra 	$L__BB0_9;
	ld.shared.f32 	%f13, [%r7];
	shl.b32 	%r25, %r35, 2;
	add.s32 	%r26, %r7, %r25;
	ld.shared.f32 	%f4, [%r26];
	setp.geu.f32 	%p7, %f13, %f4;
	@%p7 bra 	$L__BB0_9;
	st.shared.f32 	[%r7], %f4;
$L__BB0_9:
	bar.sync 	0;
	setp.gt.u32 	%p8, %r8, 3;
	@%p8 bra 	$L__BB0_6;
$L__BB0_10:
	setp.ge.s32 	%p9, %r38, %r20;
	ld.shared.f32 	%f5, [sdata];
	bar.sync 	0;
	mov.f32 	%f28, 0f00000000;
	@%p9 bra 	$L__BB0_13;
	mul.lo.s32 	%r10, %r20, %r1;
	mov.f32 	%f28, 0f00000000;
	mov.u32 	%r36, %r38;
$L__BB0_12:
	add.s32 	%r27, %r36, %r10;
	mul.wide.s32 	%rd7, %r27, 4;
	add.s64 	%rd8, %rd1, %rd7;
	ld.global.nc.f32 	%f16, [%rd8];
	sub.f32 	%f17, %f16, %f5;
	mul.f32 	%f18, %f17, 0f3FB8AA3B;
	ex2.approx.f32 	%f19, %f18;
	add.s64 	%rd9, %rd2, %rd7;
	st.global.f32 	[%rd9], %f19;
	add.f32 	%f28, %f28, %f19;
	add.s32 	%r36, %r36, %r2;
	setp.lt.s32 	%p10, %r36, %r20;
	@%p10 bra 	$L__BB0_12;
$L__BB0_13:
	shl.b32 	%r28, %r2, 2;
	add.s32 	%r13, %r24, %r28;
	setp.lt.u32 	%p11, %r2, 2;
	add.s32 	%r14, %r13, %r23;
	st.shared.f32 	[%r14], %f28;
	bar.sync 	0;
	@%p11 bra 	$L__BB0_18;
	mov.u32 	%r37, %r2;
$L__BB0_15:
	shr.u32 	%r16, %r37, 1;
	setp.ge.u32 	%p12, %r38, %r16;
	@%p12 bra 	$L__BB0_17;
	shl.b32 	%r31, %r16, 2;
	add.s32 	%r32, %r14, %r31;
	ld.shared.f32 	%f20, [%r32];
	ld.shared.f32 	%f21, [%r14];
	add.f32 	%f22, %f20, %f21;
	st.shared.f32 	[%r14], %f22;
$L__BB0_17:
	bar.sync 	0;
	setp.gt.u32 	%p13, %r37, 3;
	mov.u32 	%r37, %r16;
	@%p13 bra 	$L__BB0_15;
$L__BB0_18:
	setp.ge.s32 	%p14, %r38, %r20;
	ld.shared.f32 	%f9, [%r13];
	bar.sync 	0;
	@%p14 bra 	$L__BB0_21;
	mul.lo.s32 	%r17, %r20, %r1;
$L__BB0_20:
	add.s32 	%r33, %r38, %r17;
	mul.wide.s32 	%rd10, %r33, 4;
	add.s64 	%rd11, %rd2, %rd10;
	ld.global.f32 	%f23, [%rd11];
	div.rn.f32 	%f24, %f23, %f9;
	st.global.f32 	[%rd11], %f24;
	add.s32 	%r38, %r38, %r2;
	setp.lt.s32 	%p15, %r38, %r20;
	@%p15 bra 	$L__BB0_20;
$L__BB0_21:
	ret;

}


// ===== COMPILED SASS (sm_100) =====

	.target	sm_100

	.elftype	@"ET_EXEC"


//--------------------- .note.nv.tkinfo           --------------------------
	.section	.note.nv.tkinfo,"",@"SHT_NOTE"
	.sectionflags	@"SHF_NOTE_NV_TKINFO"
	.tkinfo
        /*0018*/ 	.word	0x00000002
        /*0030*/ 	.string	""
        /*0030*/ 	.string	"ptxas"
        /*0030*/ 	.string	"Cuda compilation tools, release 13.0, V13.0.88"
        /*0030*/ 	.string	"Build cuda_13.0.r13.0/compiler.36424714_0"
        /*0030*/ 	.string	"-arch sm_100 -m 64 "



//--------------------- .note.nv.cuinfo           --------------------------
	.section	.note.nv.cuinfo,"",@"SHT_NOTE"
	.sectionflags	@"SHF_NOTE_NV_CUINFO"
        /*0018*/ 	.short	0x0002
        /*001a*/ 	.short	0x0064
        /*001c*/ 	.short	0x0082
	.zero		2


//--------------------- .nv.info                  --------------------------
	.section	.nv.info,"",@"SHT_CUDA_INFO"
	.align	4


	//----- nvinfo : EIATTR_REGCOUNT
	.align		4
        /*0000*/ 	.byte	0x04, 0x2f
        /*0002*/ 	.short	(.L_1 - .L_0)
	.align		4
.L_0:
        /*0004*/ 	.word	index@(_Z20softmax_kernel_batchPKfPfii)
        /*0008*/ 	.word	0x00000016


	//----- nvinfo : EIATTR_FRAME_SIZE
	.align		4
.L_1:
        /*000c*/ 	.byte	0x04, 0x11
        /*000e*/ 	.short	(.L_3 - .L_2)
	.align		4
.L_2:
        /*0010*/ 	.word	index@($__internal_0_$__cuda_sm3x_div_rn_noftz_f32_slowpath)
        /*0014*/ 	.word	0x00000000


	//----- nvinfo : EIATTR_FRAME_SIZE
	.align		4
.L_3:
        /*0018*/ 	.byte	0x04, 0x11
        /*001a*/ 	.short	(.L_5 - .L_4)
	.align		4
.L_4:
        /*001c*/ 	.word	index@(_Z20softmax_kernel_batchPKfPfii)
        /*0020*/ 	.word	0x00000000


	//----- nvinfo : EIATTR_MIN_STACK_SIZE
	.align		4
.L_5:
        /*0024*/ 	.byte	0x04, 0x12
        /*0026*/ 	.short	(.L_7 - .L_6)
	.align		4
.L_6:
        /*0028*/ 	.word	index@(_Z20softmax_kernel_batchPKfPfii)
        /*002c*/ 	.word	0x00000000
.L_7:


//--------------------- .nv.compat                --------------------------
	.section	.nv.compat,"",@"SHT_CUDA_COMPAT_INFO"
	.align	4
        /*0000*/ 	.byte	0x02, 0x09, 0x00, 0x00, 0x02, 0x02, 0x01, 0x00, 0x02, 0x05, 0x05, 0x00, 0x03, 0x07, 0x01, 0x01
        /*0010*/ 	.byte	0x02, 0x03, 0x00, 0x00, 0x02, 0x06, 0x01, 0x00, 0x04, 0x0b, 0x08, 0x00, 0x01, 0x00, 0x00, 0x00
        /*0020*/ 	.byte	0x00, 0x00, 0x00, 0x00


//--------------------- .nv.info._Z20softmax_kernel_batchPKfPfii --------------------------
	.section	.nv.info._Z20softmax_kernel_batchPKfPfii,"",@"SHT_CUDA_INFO"
	.sectionflags	@""
	.align	4


	//----- nvinfo : EIATTR_CUDA_API_VERSION
	.align		4
        /*0000*/ 	.byte	0x04, 0x37
        /*0002*/ 	.short	(.L_9 - .L_8)
.L_8:
        /*0004*/ 	.word	0x00000082


	//----- nvinfo : EIATTR_KPARAM_INFO
	.align		4
.L_9:
        /*0008*/ 	.byte	0x04, 0x17
        /*000a*/ 	.short	(.L_11 - .L_10)
.L_10:
        /*000c*/ 	.word	0x00000000
        /*0010*/ 	.short	0x0003
        /*0012*/ 	.short	0x0014
        /*0014*/ 	.byte	0x00, 0xf0, 0x11, 0x00


	//----- nvinfo : EIATTR_KPARAM_INFO
	.align		4
.L_11:
        /*0018*/ 	.byte	0x04, 0x17
        /*001a*/ 	.short	(.L_13 - .L_12)
.L_12:
        /*001c*/ 	.word	0x00000000
        /*0020*/ 	.short	0x0002
        /*0022*/ 	.short	0x0010
        /*0024*/ 	.byte	0x00, 0xf0, 0x11, 0x00


	//----- nvinfo : EIATTR_KPARAM_INFO
	.align		4
.L_13:
        /*0028*/ 	.byte	0x04, 0x17
        /*002a*/ 	.short	(.L_15 - .L_14)
.L_14:
        /*002c*/ 	.word	0x00000000
        /*0030*/ 	.short	0x0001
        /*0032*/ 	.short	0x0008
        /*0034*/ 	.byte	0x00, 0xf5, 0x21, 0x00


	//----- nvinfo : EIATTR_KPARAM_INFO
	.align		4
.L_15:
        /*0038*/ 	.byte	0x04, 0x17
        /*003a*/ 	.short	(.L_17 - .L_16)
.L_16:
        /*003c*/ 	.word	0x00000000
        /*0040*/ 	.short	0x0000
        /*0042*/ 	.short	0x0000
        /*0044*/ 	.byte	0x00, 0xf5, 0x21, 0x00


	//----- nvinfo : EIATTR_SPARSE_MMA_MASK
	.align		4
.L_17:
        /*0048*/ 	.byte	0x03, 0x50
        /*004a*/ 	.short	0x0000


	//----- nvinfo : EIATTR_MAXREG_COUNT
	.align		4
        /*004c*/ 	.byte	0x03, 0x1b
        /*004e*/ 	.short	0x00ff


	//----- nvinfo : EIATTR_NUM_BARRIERS
	.align		4
        /*0050*/ 	.byte	0x02, 0x4c
        /*0052*/ 	.byte	0x01
	.zero		1


	//----- nvinfo : EIATTR_MERCURY_ISA_VERSION
	.align		4
        /*0054*/ 	.byte	0x03, 0x5f
        /*0056*/ 	.short	0x0101


	//----- nvinfo : EIATTR_VRC_CTA_INIT_COUNT
	.align		4
        /*0058*/ 	.byte	0x02, 0x4a
	.zero		1
	.zero		1


	//----- nvinfo : EIATTR_EXIT_INSTR_OFFSETS
	.align		4
        /*005c*/ 	.byte	0x04, 0x1c
        /*005e*/ 	.short	(.L_19 - .L_18)


	//   ....[0]....
.L_18:
        /*0060*/ 	.word	0x00000040


	//   ....[1]....
        /*0064*/ 	.word	0x00000670


	//   ....[2]....
        /*0068*/ 	.word	0x000007c0


	//----- nvinfo : EIATTR_CRS_STACK_SIZE
	.align		4
.L_19:
        /*006c*/ 	.byte	0x04, 0x1e
        /*006e*/ 	.short	(.L_21 - .L_20)
.L_20:
        /*0070*/ 	.word	0x00000000


	//----- nvinfo : EIATTR_CBANK_PARAM_SIZE
	.align		4
.L_21:
        /*0074*/ 	.byte	0x03, 0x19
        /*0076*/ 	.short	0x0018


	//----- nvinfo : EIATTR_PARAM_CBANK
	.align		4
        /*0078*/ 	.byte	0x04, 0x0a
        /*007a*/ 	.short	(.L_23 - .L_22)
	.align		4
.L_22:
        /*007c*/ 	.word	index@(.nv.constant0._Z20softmax_kernel_batchPKfPfii)
        /*0080*/ 	.short	0x0380
        /*0082*/ 	.short	0x0018


	//----- nvinfo : EIATTR_SW_WAR
	.align		4
.L_23:
        /*0084*/ 	.byte	0x04, 0x36
        /*0086*/ 	.short	(.L_25 - .L_24)
.L_24:
        /*0088*/ 	.word	0x00000008
.L_25:


//--------------------- .nv.callgraph             --------------------------
	.section	.nv.callgraph,"",@"SHT_CUDA_CALLGRAPH"
	.align	4
	.sectionentsize	8
	.align		4
        /*0000*/ 	.word	0x00000000
	.align		4
        /*0004*/ 	.word	0xffffffff
	.align		4
        /*0008*/ 	.word	0x00000000
	.align		4
        /*000c*/ 	.word	0xfffffffe
	.align		4
        /*0010*/ 	.word	0x00000000
	.align		4
        /*0014*/ 	.word	0xfffffffd
	.align		4
        /*0018*/ 	.word	0x00000000
	.align		4
        /*001c*/ 	.word	0xfffffffc


//--------------------- .text._Z20softmax_kernel_batchPKfPfii --------------------------
	.section	.text._Z20softmax_kernel_batchPKfPfii,"ax",@progbits
	.align	128
        .global         _Z20softmax_kernel_batchPKfPfii
        .type           _Z20softmax_kernel_batchPKfPfii,@function
        .size           _Z20softmax_kernel_batchPKfPfii,(.L_x_27 - _Z20softmax_kernel_batchPKfPfii)
        .other          _Z20softmax_kernel_batchPKfPfii,@"STO_CUDA_ENTRY STV_DEFAULT"
_Z20softmax_kernel_batchPKfPfii:
.text._Z20softmax_kernel_batchPKfPfii:
[----:B------:R-:W-:Y:S08]  /*0000*/  LDC R1, c[0x0][0x37c] ;  /* 0x0000df00ff017b82 */ /* 0x000ff00000000800 */
[----:B------:R-:W0:Y:S08]  /*0010*/  S2UR UR6, SR_CTAID.X ;  /* 0x00000000000679c3 */ /* 0x000e300000002500 */
[----:B------:R-:W0:Y:S02]  /*0020*/  LDC R0, c[0x0][0x390] ;  /* 0x0000e400ff007b82 */ /* 0x000e240000000800 */
[----:B0-----:R-:W-:-:S13]  /*0030*/  ISETP.LE.AND P0, PT, R0, UR6, PT ;  /* 0x0000000600007c0c */ /* 0x001fda000bf03270 */
[----:B------:R-:W-:Y:S05]  /*0040*/  @P0 EXIT ;  /* 0x000000000000094d */ /* 0x000fea0003800000 */
[----:B------:R-:W0:Y:S01]  /*0050*/  S2R R2, SR_TID.X ;  /* 0x0000000000027919 */ /* 0x000e220000002100 */
[----:B------:R-:W0:Y:S01]  /*0060*/  LDC R8, c[0x0][0x394] ;  /* 0x0000e500ff087b82 */ /* 0x000e220000000800 */
[----:B------:R-:W1:Y:S01]  /*0070*/  LDCU UR7, c[0x0][0x360] ;  /* 0x00006c00ff0777ac */ /* 0x000e620008000800 */
[----:B------:R-:W-:Y:S01]  /*0080*/  BSSY.RECONVERGENT B0, `(.L_x_0) ;  /* 0x0000010000007945 */ /* 0x000fe20003800200 */
[----:B------:R-:W-:Y:S01]  /*0090*/  IMAD.MOV.U32 R0, RZ, RZ, -0x800001 ;  /* 0xff7fffffff007424 */ /* 0x000fe200078e00ff */
[----:B------:R-:W2:Y:S01]  /*00a0*/  LDCU.64 UR8, c[0x0][0x358] ;  /* 0x00006b00ff0877ac */ /* 0x000ea20008000a00 */
[----:B0-----:R-:W-:-:S13]  /*00b0*/  ISETP.GE.AND P0, PT, R2, R8, PT ;  /* 0x000000080200720c */ /* 0x001fda0003f06270 */
[----:B-12---:R-:W-:Y:S05]  /*00c0*/  @P0 BRA `(.L_x_1) ;  /* 0x00000000002c0947 */ /* 0x006fea0003800000 */
[----:B------:R-:W0:Y:S01]  /*00d0*/  LDC.64 R6, c[0x0][0x380] ;  /* 0x0000e000ff067b82 */ /* 0x000e220000000a00 */
[----:B------:R-:W-:Y:S02]  /*00e0*/  IMAD.MOV.U32 R0, RZ, RZ, -0x800001 ;  /* 0xff7fffffff007424 */ /* 0x000fe400078e00ff */
[----:B------:R-:W-:-:S07]  /*00f0*/  IMAD.MOV.U32 R3, RZ, RZ, R2 ;  /* 0x000000ffff037224 */ /* 0x000fce00078e0002 */
.L_x_2:
[----:B------:R-:W-:-:S04]  /*0100*/  IMAD R5, R8, UR6, R3 ;  /* 0x0000000608057c24 */ /* 0x000fc8000f8e0203 */
[----:B0-----:R-:W-:-:S06]  /*0110*/  IMAD.WIDE R4, R5, 0x4, R6 ;  /* 0x0000000405047825 */ /* 0x001fcc00078e0206 */
[----:B------:R-:W2:Y:S01]  /*0120*/  LDG.E.CONSTANT R5, desc[UR8][R4.64] ;  /* 0x0000000804057981 */ /* 0x000ea2000c1e9900 */
[----:B------:R-:W-:-:S05]  /*0130*/  VIADD R3, R3, UR7 ;  /* 0x0000000703037c36 */ /* 0x000fca0008000000 */
[----:B------:R-:W-:Y:S02]  /*0140*/  ISETP.GE.AND P1, PT, R3, R8, PT ;  /* 0x000000080300720c */ /* 0x000fe40003f26270 */
[----:B--2---:R-:W-:-:S04]  /*0150*/  FSETP.GT.AND P0, PT, R5, R0, PT ;  /* 0x000000000500720b */ /* 0x004fc80003f04000 */
[----:B------:R-:W-:-:S07]  /*0160*/  FSEL R0, R5, R0, P0 ;  /* 0x0000000005007208 */ /* 0x000fce0000000000 */
[----:B------:R-:W-:Y:S05]  /*0170*/  @!P1 BRA `(.L_x_2) ;  /* 0xfffffffc00e09947 */ /* 0x000fea000383ffff */
.L_x_1:
[----:B------:R-:W-:Y:S05]  /*0180*/  BSYNC.RECONVERGENT B0 ;  /* 0x0000000000007941 */ /* 0x000fea0003800200 */
.L_x_0:
[----:B------:R-:W0:Y:S01]  /*0190*/  S2UR UR5, SR_CgaCtaId ;  /* 0x00000000000579c3 */ /* 0x000e220000008800 */
[----:B------:R-:W-:Y:S01]  /*01a0*/  UMOV UR4, 0x400 ;  /* 0x0000040000047882 */ /* 0x000fe20000000000 */
[----:B------:R-:W-:Y:S02]  /*01b0*/  UISETP.GE.U32.AND UP0, UPT, UR7, 0x2, UPT ;  /* 0x000000020700788c */ /* 0x000fe4000bf06070 */
[----:B0-----:R-:W-:-:S06]  /*01c0*/  ULEA UR4, UR5, UR4, 0x18 ;  /* 0x0000000405047291 */ /* 0x001fcc000f8ec0ff */
[----:B------:R-:W-:-:S05]  /*01d0*/  LEA R5, R2, UR4, 0x2 ;  /* 0x0000000402057c11 */ /* 0x000fca000f8e10ff */
[----:B------:R0:W-:Y:S01]  /*01e0*/  STS [R5], R0 ;  /* 0x0000000005007388 */ /* 0x0001e20000000800 */
[----:B------:R-:W-:Y:S06]  /*01f0*/  BAR.SYNC.DEFER_BLOCKING 0x0 ;  /* 0x0000000000007b1d */ /* 0x000fec0000010000 */
[----:B------:R-:W-:Y:S05]  /*0200*/  BRA.U !UP0, `(.L_x_3) ;  /* 0x00000001083c7547 */ /* 0x000fea000b800000 */
[----:B------:R-:W-:-:S07]  /*0210*/  IMAD.U32 R3, RZ, RZ, UR7 ;  /* 0x00000007ff037e24 */ /* 0x000fce000f8e00ff */
.L_x_6:
[--C-:B------:R-:W-:Y:S01]  /*0220*/  IMAD.MOV.U32 R6, RZ, RZ, R3.reuse ;  /* 0x000000ffff067224 */ /* 0x100fe200078e0003 */
[----:B------:R-:W-:Y:S01]  /*0230*/  SHF.R.U32.HI R3, RZ, 0x1, R3 ;  /* 0x00000001ff037819 */ /* 0x000fe20000011603 */
[----:B------:R-:W-:Y:S03]  /*0240*/  BSSY.RECONVERGENT B0, `(.L_x_4) ;  /* 0x0000008000007945 */ /* 0x000fe60003800200 */
[----:B------:R-:W-:-:S13]  /*0250*/  ISETP.GE.U32.AND P0, PT, R2, R3, PT ;  /* 0x000000030200720c */ /* 0x000fda0003f06070 */
[----:B-1----:R-:W-:Y:S05]  /*0260*/  @P0 BRA `(.L_x_5) ;  /* 0x0000000000140947 */ /* 0x002fea0003800000 */
[----:B------:R-:W-:Y:S01]  /*0270*/  IMAD R4, R3, 0x4, R5 ;  /* 0x0000000403047824 */ /* 0x000fe200078e0205 */
[----:B0-----:R-:W-:Y:S05]  /*0280*/  LDS R0, [R5] ;  /* 0x0000000005007984 */ /* 0x001fea0000000800 */
[----:B------:R-:W0:Y:S02]  /*0290*/  LDS R4, [R4] ;  /* 0x0000000004047984 */ /* 0x000e240000000800 */
[----:B0-----:R-:W-:-:S13]  /*02a0*/  FSETP.GEU.AND P0, PT, R0, R4, PT ;  /* 0x000000040000720b */ /* 0x001fda0003f0e000 */
[----:B------:R1:W-:Y:S02]  /*02b0*/  @!P0 STS [R5], R4 ;  /* 0x0000000405008388 */ /* 0x0003e40000000800 */
.L_x_5:
[----:B------:R-:W-:Y:S05]  /*02c0*/  BSYNC.RECONVERGENT B0 ;  /* 0x0000000000007941 */ /* 0x000fea0003800200 */
.L_x_4:
[----:B------:R-:W-:Y:S01]  /*02d0*/  BAR.SYNC.DEFER_BLOCKING 0x0 ;  /* 0x0000000000007b1d */ /* 0x000fe20000010000 */
[----:B------:R-:W-:-:S13]  /*02e0*/  ISETP.GT.U32.AND P0, PT, R6, 0x3, PT ;  /* 0x000000030600780c */ /* 0x000fda0003f04070 */
[----:B------:R-:W-:Y:S05]  /*02f0*/  @P0 BRA `(.L_x_6) ;  /* 0xfffffffc00c80947 */ /* 0x000fea000383ffff */
.L_x_3:
[----:B------:R-:W2:Y:S01]  /*0300*/  LDC R15, c[0x0][0x394] ;  /* 0x0000e500ff0f7b82 */ /* 0x000ea20000000800 */
[----:B------:R-:W-:Y:S01]  /*0310*/  UMOV UR4, 0x400 ;  /* 0x0000040000047882 */ /* 0x000fe20000000000 */
[----:B------:R-:W-:Y:S01]  /*0320*/  BSSY.RECONVERGENT B0, `(.L_x_7) ;  /* 0x000001b000007945 */ /* 0x000fe20003800200 */
[----:B------:R-:W-:-:S05]  /*0330*/  IMAD.MOV.U32 R3, RZ, RZ, RZ ;  /* 0x000000ffff037224 */ /* 0x000fca00078e00ff */
[----:B------:R-:W3:Y:S01]  /*0340*/  S2UR UR5, SR_CgaCtaId ;  /* 0x00000000000579c3 */ /* 0x000ee20000008800 */
[----:B--2---:R-:W-:Y:S01]  /*0350*/  ISETP.GE.AND P0, PT, R2, R15, PT ;  /* 0x0000000f0200720c */ /* 0x004fe20003f06270 */
[----:B---3--:R-:W-:-:S09]  /*0360*/  ULEA UR4, UR5, UR4, 0x18 ;  /* 0x0000000405047291 */ /* 0x008fd2000f8ec0ff */
[----:B0-----:R-:W0:Y:S01]  /*0370*/  LDS R0, [UR4] ;  /* 0x00000004ff007984 */ /* 0x001e220008000800 */
[----:B------:R-:W-:Y:S06]  /*0380*/  BAR.SYNC.DEFER_BLOCKING 0x0 ;  /* 0x0000000000007b1d */ /* 0x000fec0000010000 */
[----:B------:R-:W-:Y:S05]  /*0390*/  @P0 BRA `(.L_x_8) ;  /* 0x00000000004c0947 */ /* 0x000fea0003800000 */
[----:B------:R-:W2:Y:S01]  /*03a0*/  LDC.64 R10, c[0x0][0x380] ;  /* 0x0000e000ff0a7b82 */ /* 0x000ea20000000a00 */
[----:B------:R-:W-:Y:S02]  /*03b0*/  IMAD.MOV.U32 R3, RZ, RZ, RZ ;  /* 0x000000ffff037224 */ /* 0x000fe400078e00ff */
[----:B------:R-:W-:-:S05]  /*03c0*/  IMAD.MOV.U32 R12, RZ, RZ, R2 ;  /* 0x000000ffff0c7224 */ /* 0x000fca00078e0002 */
[----:B------:R-:W3:Y:S02]  /*03d0*/  LDC.64 R8, c[0x0][0x388] ;  /* 0x0000e200ff087b82 */ /* 0x000ee40000000a00 */
.L_x_9:
[----:B----4-:R-:W-:-:S04]  /*03e0*/  IMAD R7, R15, UR6, R12 ;  /* 0x000000060f077c24 */ /* 0x010fc8000f8e020c */
[----:B-12---:R-:W-:-:S06]  /*03f0*/  IMAD.WIDE R4, R7, 0x4, R10 ;  /* 0x0000000407047825 */ /* 0x006fcc00078e020a */
[----:B------:R-:W0:Y:S01]  /*0400*/  LDG.E.CONSTANT R5, desc[UR8][R4.64] ;  /* 0x0000000804057981 */ /* 0x000e22000c1e9900 */
[----:B------:R-:W-:Y:S02]  /*0410*/  VIADD R12, R12, UR7 ;  /* 0x000000070c0c7c36 */ /* 0x000fe40008000000 */
[----:B0-----:R-:W-:-:S04]  /*0420*/  FADD R6, -R0, R5 ;  /* 0x0000000500067221 */ /* 0x001fc80000000100 */
[----:B------:R-:W-:Y:S01]  /*0430*/  FMUL R13, R6, 1.4426950216293334961 ;  /* 0x3fb8aa3b060d7820 */ /* 0x000fe20000400000 */
[----:B---3--:R-:W-:-:S04]  /*0440*/  IMAD.WIDE R6, R7, 0x4, R8 ;  /* 0x0000000407067825 */ /* 0x008fc800078e0208 */
[----:B------:R-:W-:-:S13]  /*0450*/  FSETP.GEU.AND P0, PT, R13, -126, PT ;  /* 0xc2fc00000d00780b */ /* 0x000fda0003f0e000 */
[----:B------:R-:W-:-:S04]  /*0460*/  @!P0 FMUL R13, R13, 0.5 ;  /* 0x3f0000000d0d8820 */ /* 0x000fc80000400000 */
[----:B------:R-:W0:Y:S02]  /*0470*/  MUFU.EX2 R14, R13 ;  /* 0x0000000d000e7308 */ /* 0x000e240000000800 */
[----:B0-----:R-:W-:Y:S01]  /*0480*/  @!P0 FMUL R14, R14, R14 ;  /* 0x0000000e0e0e8220 */ /* 0x001fe20000400000 */
[----:B------:R-:W-:-:S03]  /*0490*/  ISETP.GE.AND P0, PT, R12, R15, PT ;  /* 0x0000000f0c00720c */ /* 0x000fc60003f06270 */
[----:B------:R-:W-:Y:S01]  /*04a0*/  FADD R3, R14, R3 ;  /* 0x000000030e037221 */ /* 0x000fe20000000000 */
[----:B------:R4:W-:Y:S09]  /*04b0*/  STG.E desc[UR8][R6.64], R14 ;  /* 0x0000000e06007986 */ /* 0x0009f2000c101908 */
[----:B------:R-:W-:Y:S05]  /*04c0*/  @!P0 BRA `(.L_x_9) ;  /* 0xfffffffc00c48947 */ /* 0x000fea000383ffff */
.L_x_8:
[----:B------:R-:W-:Y:S05]  /*04d0*/  BSYNC.RECONVERGENT B0 ;  /* 0x0000000000007941 */ /* 0x000fea0003800200 */
.L_x_7:
[----:B------:R-:W-:Y:S02]  /*04e0*/  ULEA UR4, UR7, UR4, 0x2 ;  /* 0x0000000407047291 */ /* 0x000fe4000f8e10ff */
[----:B------:R-:W-:-:S04]  /*04f0*/  UISETP.GE.U32.AND UP0, UPT, UR7, 0x2, UPT ;  /* 0x000000020700788c */ /* 0x000fc8000bf06070 */
[----:B-1----:R-:W-:-:S05]  /*0500*/  LEA R5, R2, UR4, 0x2 ;  /* 0x0000000402057c11 */ /* 0x002fca000f8e10ff */
[----:B------:R1:W-:Y:S01]  /*0510*/  STS [R5], R3 ;  /* 0x0000000305007388 */ /* 0x0003e20000000800 */
[----:B------:R-:W-:Y:S06]  /*0520*/  BAR.SYNC.DEFER_BLOCKING 0x0 ;  /* 0x0000000000007b1d */ /* 0x000fec0000010000 */
[----:B------:R-:W-:Y:S05]  /*0530*/  BRA.U !UP0, `(.L_x_10) ;  /* 0x0000000108307547 */ /* 0x000fea000b800000 */
[----:B0-----:R-:W-:-:S07]  /*0540*/  IMAD.U32 R0, RZ, RZ, UR7 ;  /* 0x00000007ff007e24 */ /* 0x001fce000f8e00ff */
.L_x_11:
[----:B----4-:R-:W-:-:S04]  /*0550*/  SHF.R.U32.HI R6, RZ, 0x1, R0 ;  /* 0x00000001ff067819 */ /* 0x010fc80000011600 */
[----:B------:R-:W-:-:S13]  /*0560*/  ISETP.GE.U32.AND P0, PT, R2, R6, PT ;  /* 0x000000060200720c */ /* 0x000fda0003f06070 */
[----:B-1----:R-:W-:Y:S01]  /*0570*/  @!P0 IMAD R3, R6, 0x4, R5 ;  /* 0x0000000406038824 */ /* 0x002fe200078e0205 */
[----:B------:R-:W-:Y:S05]  /*0580*/  @!P0 LDS R4, [R5] ;  /* 0x0000000005048984 */ /* 0x000fea0000000800 */
[----:B------:R-:W0:Y:S02]  /*0590*/  @!P0 LDS R3, [R3] ;  /* 0x0000000003038984 */ /* 0x000e240000000800 */
[----:B0-----:R-:W-:-:S05]  /*05a0*/  @!P0 FADD R4, R3, R4 ;  /* 0x0000000403048221 */ /* 0x001fca0000000000 */
[----:B------:R2:W-:Y:S01]  /*05b0*/  @!P0 STS [R5], R4 ;  /* 0x0000000405008388 */ /* 0x0005e20000000800 */
[----:B------:R-:W-:Y:S01]  /*05c0*/  BAR.SYNC.DEFER_BLOCKING 0x0 ;  /* 0x0000000000007b1d */ /* 0x000fe20000010000 */
[----:B------:R-:W-:Y:S01]  /*05d0*/  ISETP.GT.U32.AND P0, PT, R0, 0x3, PT ;  /* 0x000000030000780c */ /* 0x000fe20003f04070 */
[----:B------:R-:W-:-:S12]  /*05e0*/  IMAD.MOV.U32 R0, RZ, RZ, R6 ;  /* 0x000000ffff007224 */ /* 0x000fd800078e0006 */
[----:B--2---:R-:W-:Y:S05]  /*05f0*/  @P0 BRA `(.L_x_11) ;  /* 0xfffffffc00d40947 */ /* 0x004fea000383ffff */
.L_x_10:
[----:B-1----:R-:W1:Y:S01]  /*0600*/  LDS R3, [UR4] ;  /* 0x00000004ff037984 */ /* 0x002e620008000800 */
[----:B------:R-:W2:Y:S01]  /*0610*/  LDCU UR4, c[0x0][0x394] ;  /* 0x00007280ff0477ac */ /* 0x000ea20008000800 */
[----:B------:R-:W3:Y:S01]  /*0620*/  LDC R9, c[0x0][0x394] ;  /* 0x0000e500ff097b82 */ /* 0x000ee20000000800 */
[----:B------:R-:W0:Y:S07]  /*0630*/  LDCU UR5, c[0x0][0x394] ;  /* 0x00007280ff0577ac */ /* 0x000e2e0008000800 */
[----:B------:R-:W0:Y:S08]  /*0640*/  LDC.64 R4, c[0x0][0x388] ;  /* 0x0000e200ff047b82 */ /* 0x000e300000000a00 */
[----:B------:R-:W-:Y:S01]  /*0650*/  BAR.SYNC.DEFER_BLOCKING 0x0 ;  /* 0x0000000000007b1d */ /* 0x000fe20000010000 */
[----:B--2---:R-:W-:-:S13]  /*0660*/  ISETP.GE.AND P0, PT, R2, UR4, PT ;  /* 0x0000000402007c0c */ /* 0x004fda000bf06270 */
[----:B0-----:R-:W-:Y:S05]  /*0670*/  @P0 EXIT ;  /* 0x000000000000094d */ /* 0x001fea0003800000 */
.L_x_14:
[----:B---34-:R-:W-:-:S04]  /*0680*/  IMAD R7, R9, UR6, R2 ;  /* 0x0000000609077c24 */ /* 0x018fc8000f8e0202 */
[----:B------:R-:W-:-:S05]  /*0690*/  IMAD.WIDE R6, R7, 0x4, R4 ;  /* 0x0000000407067825 */ /* 0x000fca00078e0204 */
[----:B------:R-:W2:Y:S01]  /*06a0*/  LDG.E R0, desc[UR8][R6.64] ;  /* 0x0000000806007981 */ /* 0x000ea2000c1e1900 */
[----:B-1----:R-:W0:Y:S01]  /*06b0*/  MUFU.RCP R8, R3 ;  /* 0x0000000300087308 */ /* 0x002e220000001000 */
[----:B------:R-:W-:Y:S01]  /*06c0*/  BSSY.RECONVERGENT B0, `(.L_x_12) ;  /* 0x000000b000007945 */ /* 0x000fe20003800200 */
[----:B0-----:R-:W-:-:S04]  /*06d0*/  FFMA R11, -R3, R8, 1 ;  /* 0x3f800000030b7423 */ /* 0x001fc80000000108 */
[----:B------:R-:W-:Y:S02]  /*06e0*/  FFMA R11, R8, R11, R8 ;  /* 0x0000000b080b7223 */ /* 0x000fe40000000008 */
[----:B--2---:R-:W0:Y:S02]  /*06f0*/  FCHK P0, R0, R3 ;  /* 0x0000000300007302 */ /* 0x004e240000000000 */
[----:B------:R-:W-:-:S04]  /*0700*/  FFMA R8, R0, R11, RZ ;  /* 0x0000000b00087223 */ /* 0x000fc800000000ff */
[----:B------:R-:W-:-:S04]  /*0710*/  FFMA R10, -R3, R8, R0 ;  /* 0x00000008030a7223 */ /* 0x000fc80000000100 */
[----:B------:R-:W-:Y:S01]  /*0720*/  FFMA R11, R11, R10, R8 ;  /* 0x0000000a0b0b7223 */ /* 0x000fe20000000008 */
[----:B0-----:R-:W-:Y:S06]  /*0730*/  @!P0 BRA `(.L_x_13) ;  /* 0x00000000000c8947 */ /* 0x001fec0003800000 */
[----:B------:R-:W-:-:S07]  /*0740*/  MOV R8, 0x760 ;  /* 0x0000076000087802 */ /* 0x000fce0000000f00 */
[----:B------:R-:W-:Y:S05]  /*0750*/  CALL.REL.NOINC `($__internal_0_$__cuda_sm3x_div_rn_noftz_f32_slowpath) ;  /* 0x00000000001c7944 */ /* 0x000fea0003c00000 */
[----:B------:R-:W-:-:S07]  /*0760*/  IMAD.MOV.U32 R11, RZ, RZ, R0 ;  /* 0x000000ffff0b7224 */ /* 0x000fce00078e0000 */
.L_x_13:
[----:B------:R-:W-:Y:S05]  /*0770*/  BSYNC.RECONVERGENT B0 ;  /* 0x0000000000007941 */ /* 0x000fea0003800200 */
.L_x_12:
[----:B------:R0:W-:Y:S01]  /*0780*/  STG.E desc[UR8][R6.64], R11 ;  /* 0x0000000b06007986 */ /* 0x0001e2000c101908 */
[----:B------:R-:W-:-:S05]  /*0790*/  VIADD R2, R2, UR7 ;  /* 0x0000000702027c36 */ /* 0x000fca0008000000 */
[----:B------:R-:W-:-:S13]  /*07a0*/  ISETP.GE.AND P0, PT, R2, UR5, PT ;  /* 0x0000000502007c0c */ /* 0x000fda000bf06270 */
[----:B0-----:R-:W-:Y:S05]  /*07b0*/  @!P0 BRA `(.L_x_14) ;  /* 0xfffffffc00b08947 */ /* 0x001fea000383ffff */
[----:B------:R-:W-:Y:S05]  /*07c0*/  EXIT ;  /* 0x000000000000794d */ /* 0x000fea0003800000 */
        .weak           $__internal_0_$__cuda_sm3x_div_rn_noftz_f32_slowpath
        .type           $__internal_0_$__cuda_sm3x_div_rn_noftz_f32_slowpath,@function
        .size           $__internal_0_$__cuda_sm3x_div_rn_noftz_f32_slowpath,(.L_x_27 - $__internal_0_$__cuda_sm3x_div_rn_noftz_f32_slowpath)
$__internal_0_$__cuda_sm3x_div_rn_noftz_f32_slowpath:
[--C-:B------:R-:W-:Y:S01]  /*07d0*/  SHF.R.U32.HI R11, RZ, 0x17, R3.reuse ;  /* 0x00000017ff0b7819 */ /* 0x100fe20000011603 */
[----:B------:R-:W-:Y:S01]  /*07e0*/  BSSY.RECONVERGENT B1, `(.L_x_15) ;  /* 0x0000064000017945 */ /* 0x000fe20003800200 */
[--C-:B------:R-:W-:Y:S01]  /*07f0*/  SHF.R.U32.HI R10, RZ, 0x17, R0.reuse ;  /* 0x00000017ff0a7819 */ /* 0x100fe20000011600 */
[----:B------:R-:W-:Y:S01]  /*0800*/  IMAD.MOV.U32 R12, RZ, RZ, R0 ;  /* 0x000000ffff0c7224 */ /* 0x000fe200078e0000 */
[----:B------:R-:W-:Y:S01]  /*0810*/  LOP3.LUT R11, R11, 0xff, RZ, 0xc0, !PT ;  /* 0x000000ff0b0b7812 */ /* 0x000fe200078ec0ff */
[----:B------:R-:W-:Y:S01]  /*0820*/  IMAD.MOV.U32 R13, RZ, RZ, R3 ;  /* 0x000000ffff0d7224 */ /* 0x000fe200078e0003 */
[----:B------:R-:W-:-:S03]  /*0830*/  LOP3.LUT R16, R10, 0xff, RZ, 0xc0, !PT ;  /* 0x000000ff0a107812 */ /* 0x000fc600078ec0ff */
[----:B------:R-:W-:Y:S02]  /*0840*/  VIADD R14, R11, 0xffffffff ;  /* 0xffffffff0b0e7836 */ /* 0x000fe40000000000 */
[----:B------:R-:W-:-:S03]  /*0850*/  VIADD R15, R16, 0xffffffff ;  /* 0xffffffff100f7836 */ /* 0x000fc60000000000 */
[----:B------:R-:W-:-:S04]  /*0860*/  ISETP.GT.U32.AND P0, PT, R14, 0xfd, PT ;  /* 0x000000fd0e00780c */ /* 0x000fc80003f04070 */
[----:B------:R-:W-:-:S13]  /*0870*/  ISETP.GT.U32.OR P0, PT, R15, 0xfd, P0 ;  /* 0x000000fd0f00780c */ /* 0x000fda0000704470 */
[----:B------:R-:W-:Y:S01]  /*0880*/  @!P0 IMAD.MOV.U32 R10, RZ, RZ, RZ ;  /* 0x000000ffff0a8224 */ /* 0x000fe200078e00ff */
[----:B------:R-:W-:Y:S06]  /*0890*/  @!P0 BRA `(.L_x_16) ;  /* 0x00000000005c8947 */ /* 0x000fec0003800000 */
[----:B------:R-:W-:Y:S02]  /*08a0*/  FSETP.GTU.FTZ.AND P1, PT, |R3|, +INF , PT ;  /* 0x7f8000000300780b */ /* 0x000fe40003f3c200 */
[----:B------:R-:W-:-:S04]  /*08b0*/  FSETP.GTU.FTZ.AND P0, PT, |R0|, +INF , PT ;  /* 0x7f8000000000780b */ /* 0x000fc80003f1c200 */
[----:B------:R-:W-:-:S13]  /*08c0*/  PLOP3.LUT P0, PT, P0, P1, PT, 0xf8, 0x8f ;  /* 0x00000000008f781c */ /* 0x000fda0000703f70 */
[----:B------:R-:W-:Y:S05]  /*08d0*/  @P0 BRA `(.L_x_17) ;  /* 0x00000004004c0947 */ /* 0x000fea0003800000 */
[----:B------:R-:W-:-:S13]  /*08e0*/  LOP3.LUT P0, RZ, R13, 0x7fffffff, R12, 0xc8, !PT ;  /* 0x7fffffff0dff7812 */ /* 0x000fda000780c80c */
[----:B------:R-:W-:Y:S05]  /*08f0*/  @!P0 BRA `(.L_x_18) ;  /* 0x00000004003c8947 */ /* 0x000fea0003800000 */
[C---:B------:R-:W-:Y:S02]  /*0900*/  FSETP.NEU.FTZ.AND P2, PT, |R0|.reuse, +INF , PT ;  /* 0x7f8000000000780b */ /* 0x040fe40003f5d200 */
[----:B------:R-:W-:Y:S02]  /*0910*/  FSETP.NEU.FTZ.AND P1, PT, |R3|, +INF , PT ;  /* 0x7f8000000300780b */ /* 0x000fe40003f3d200 */
[----:B------:R-:W-:-:S11]  /*0920*/  FSETP.NEU.FTZ.AND P0, PT, |R0|, +INF , PT ;  /* 0x7f8000000000780b */ /* 0x000fd60003f1d200 */
[----:B------:R-:W-:Y:S05]  /*0930*/  @!P1 BRA !P2, `(.L_x_18) ;  /* 0x00000004002c9947 */ /* 0x000fea0005000000 */
[----:B------:R-:W-:-:S04]  /*0940*/  LOP3.LUT P2, RZ, R12, 0x7fffffff, RZ, 0xc0, !PT ;  /* 0x7fffffff0cff7812 */ /* 0x000fc8000784c0ff */
[----:B------:R-:W-:-:S13]  /*0950*/  PLOP3.LUT P1, PT, P1, P2, PT, 0x2f, 0xf2 ;  /* 0x0000000000f2781c */ /* 0x000fda0000f24577 */
[----:B------:R-:W-:Y:S05]  /*0960*/  @P1 BRA `(.L_x_19) ;  /* 0x0000000400181947 */ /* 0x000fea0003800000 */
[----:B------:R-:W-:-:S04]  /*0970*/  LOP3.LUT P1, RZ, R13, 0x7fffffff, RZ, 0xc0, !PT ;  /* 0x7fffffff0dff7812 */ /* 0x000fc8000782c0ff */
[----:B------:R-:W-:-:S13]  /*0980*/  PLOP3.LUT P0, PT, P0, P1, PT, 0x2f, 0xf2 ;  /* 0x0000000000f2781c */ /* 0x000fda0000702577 */
[----:B------:R-:W-:Y:S05]  /*0990*/  @P0 BRA `(.L_x_20) ;  /* 0x0000000400000947 */ /* 0x000fea0003800000 */
[----:B------:R-:W-:Y:S02]  /*09a0*/  ISETP.GE.AND P0, PT, R15, RZ, PT ;  /* 0x000000ff0f00720c */ /* 0x000fe40003f06270 */
[----:B------:R-:W-:-:S11]  /*09b0*/  ISETP.GE.AND P1, PT, R14, RZ, PT ;  /* 0x000000ff0e00720c */ /* 0x000fd60003f26270 */
[----:B------:R-:W-:Y:S02]  /*09c0*/  @P0 IMAD.MOV.U32 R10, RZ, RZ, RZ ;  /* 0x000000ffff0a0224 */ /* 0x000fe400078e00ff */
[----:B------:R-:W-:Y:S01]  /*09d0*/  @!P0 FFMA R12, R0, 1.84467440737095516160e+19, RZ ;  /* 0x5f800000000c8823 */ /* 0x000fe200000000ff */
[----:B------:R-:W-:Y:S02]  /*09e0*/  @!P0 IMAD.MOV.U32 R10, RZ, RZ, -0x40 ;  /* 0xffffffc0ff0a8424 */ /* 0x000fe400078e00ff */
[----:B------:R-:W-:Y:S02]  /*09f0*/  @!P1 FFMA R13, R3, 1.84467440737095516160e+19, RZ ;  /* 0x5f800000030d9823 */ /* 0x000fe400000000ff */
[----:B------:R-:W-:-:S07]  /*0a00*/  @!P1 VIADD R10, R10, 0x40 ;  /* 0x000000400a0a9836 */ /* 0x000fce0000000000 */
.L_x_16:
[----:B------:R-:W-:Y:S01]  /*0a10*/  LEA R0, R11, 0xc0800000, 0x17 ;  /* 0xc08000000b007811 */ /* 0x000fe200078eb8ff */
[----:B------:R-:W-:Y:S04]  /*0a20*/  BSSY.RECONVERGENT B2, `(.L_x_21) ;  /* 0x0000036000027945 */ /* 0x000fe80003800200 */
[----:B------:R-:W-:Y:S02]  /*0a30*/  IMAD.IADD R14, R13, 0x1, -R0 ;  /* 0x000000010d0e7824 */ /* 0x000fe400078e0a00 */
[----:B------:R-:W-:Y:S02]  /*0a40*/  VIADD R13, R16, 0xffffff81 ;  /* 0xffffff81100d7836 */ /* 0x000fe40000000000 */
[----:B------:R-:W0:Y:S01]  /*0a50*/  MUFU.RCP R15, R14 ;  /* 0x0000000e000f7308 */ /* 0x000e220000001000 */
[----:B------:R-:W-:Y:S01]  /*0a60*/  FADD.FTZ R17, -R14, -RZ ;  /* 0x800000ff0e117221 */ /* 0x000fe20000010100 */
[C---:B------:R-:W-:Y:S01]  /*0a70*/  IMAD R0, R13.reuse, -0x800000, R12 ;  /* 0xff8000000d007824 */ /* 0x040fe200078e020c */
[----:B------:R-:W-:-:S05]  /*0a80*/  IADD3 R13, PT, PT, R13, 0x7f, -R11 ;  /* 0x0000007f0d0d7810 */ /* 0x000fca0007ffe80b */
[----:B------:R-:W-:Y:S02]  /*0a90*/  IMAD.IADD R13, R13, 0x1, R10 ;  /* 0x000000010d0d7824 */ /* 0x000fe400078e020a */
[----:B0-----:R-:W-:-:S04]  /*0aa0*/  FFMA R16, R15, R17, 1 ;  /* 0x3f8000000f107423 */ /* 0x001fc80000000011 */
[----:B------:R-:W-:-:S04]  /*0ab0*/  FFMA R19, R15, R16, R15 ;  /* 0x000000100f137223 */ /* 0x000fc8000000000f */
[----:B------:R-:W-:-:S04]  /*0ac0*/  FFMA R12, R0, R19, RZ ;  /* 0x00000013000c7223 */ /* 0x000fc800000000ff */
[----:B------:R-:W-:-:S04]  /*0ad0*/  FFMA R15, R17, R12, R0 ;  /* 0x0000000c110f7223 */ /* 0x000fc80000000000 */
[----:B------:R-:W-:-:S04]  /*0ae0*/  FFMA R16, R19, R15, R12 ;  /* 0x0000000f13107223 */ /* 0x000fc8000000000c */
[----:B------:R-:W-:-:S04]  /*0af0*/  FFMA R17, R17, R16, R0 ;  /* 0x0000001011117223 */ /* 0x000fc80000000000 */
[----:B------:R-:W-:-:S05]  /*0b00*/  FFMA R0, R19, R17, R16 ;  /* 0x0000001113007223 */ /* 0x000fca0000000010 */
[----:B------:R-:W-:-:S04]  /*0b10*/  SHF.R.U32.HI R11, RZ, 0x17, R0 ;  /* 0x00000017ff0b7819 */ /* 0x000fc80000011600 */
[----:B------:R-:W-:-:S05]  /*0b20*/  LOP3.LUT R11, R11, 0xff, RZ, 0xc0, !PT ;  /* 0x000000ff0b0b7812 */ /* 0x000fca00078ec0ff */
[----:B------:R-:W-:-:S04]  /*0b30*/  IMAD.IADD R14, R11, 0x1, R13 ;  /* 0x000000010b0e7824 */ /* 0x000fc800078e020d */
[----:B------:R-:W-:-:S05]  /*0b40*/  VIADD R10, R14, 0xffffffff ;  /* 0xffffffff0e0a7836 */ /* 0x000fca0000000000 */
[----:B------:R-:W-:-:S13]  /*0b50*/  ISETP.GE.U32.AND P0, PT, R10, 0xfe, PT ;  /* 0x000000fe0a00780c */ /* 0x000fda0003f06070 */
[----:B------:R-:W-:Y:S05]  /*0b60*/  @!P0 BRA `(.L_x_22) ;  /* 0x0000000000808947 */ /* 0x000fea0003800000 */
[----:B------:R-:W-:-:S13]  /*0b70*/  ISETP.GT.AND P0, PT, R14, 0xfe, PT ;  /* 0x000000fe0e00780c */ /* 0x000fda0003f04270 */
[----:B------:R-:W-:Y:S05]  /*0b80*/  @P0 BRA `(.L_x_23) ;  /* 0x00000000006c0947 */ /* 0x000fea0003800000 */
[----:B------:R-:W-:-:S13]  /*0b90*/  ISETP.GE.AND P0, PT, R14, 0x1, PT ;  /* 0x000000010e00780c */ /* 0x000fda0003f06270 */
[----:B------:R-:W-:Y:S05]  /*0ba0*/  @P0 BRA `(.L_x_24) ;  /* 0x0000000000740947 */ /* 0x000fea0003800000 */
[----:B------:R-:W-:Y:S02]  /*0bb0*/  ISETP.GE.AND P0, PT, R14, -0x18, PT ;  /* 0xffffffe80e00780c */ /* 0x000fe40003f06270 */
[----:B------:R-:W-:-:S11]  /*0bc0*/  LOP3.LUT R0, R0, 0x80000000, RZ, 0xc0, !PT ;  /* 0x8000000000007812 */ /* 0x000fd600078ec0ff */
[----:B------:R-:W-:Y:S05]  /*0bd0*/  @!P0 BRA `(.L_x_24) ;  /* 0x0000000000688947 */ /* 0x000fea0003800000 */
[CCC-:B------:R-:W-:Y:S01]  /*0be0*/  FFMA.RZ R10, R19.reuse, R17.reuse, R16.reuse ;  /* 0x00000011130a7223 */ /* 0x1c0fe2000000c010 */
[C---:B------:R-:W-:Y:S02]  /*0bf0*/  VIADD R13, R14.reuse, 0x20 ;  /* 0x000000200e0d7836 */ /* 0x040fe40000000000 */
[CCC-:B------:R-:W-:Y:S01]  /*0c00*/  FFMA.RM R11, R19.reuse, R17.reuse, R16.reuse ;  /* 0x00000011130b7223 */ /* 0x1c0fe20000004010 */
[----:B------:R-:W-:Y:S02]  /*0c10*/  ISETP.NE.AND P2, PT, R14, RZ, PT ;  /* 0x000000ff0e00720c */ /* 0x000fe40003f45270 */
[----:B------:R-:W-:Y:S01]  /*0c20*/  LOP3.LUT R12, R10, 0x7fffff, RZ, 0xc0, !PT ;  /* 0x007fffff0a0c7812 */ /* 0x000fe200078ec0ff */
[----:B------:R-:W-:Y:S01]  /*0c30*/  FFMA.RP R10, R19, R17, R16 ;  /* 0x00000011130a7223 */ /* 0x000fe20000008010 */
[----:B------:R-:W-:Y:S01]  /*0c40*/  ISETP.NE.AND P1, PT, R14, RZ, PT ;  /* 0x000000ff0e00720c */ /* 0x000fe20003f25270 */
[----:B------:R-:W-:Y:S01]  /*0c50*/  IMAD.MOV R14, RZ, RZ, -R14 ;  /* 0x000000ffff0e7224 */ /* 0x000fe200078e0a0e */
[----:B------:R-:W-:-:S02]  /*0c60*/  LOP3.LUT R12, R12, 0x800000, RZ, 0xfc, !PT ;  /* 0x008000000c0c7812 */ /* 0x000fc400078efcff */
[----:B------:R-:W-:Y:S02]  /*0c70*/  FSETP.NEU.FTZ.AND P0, PT, R10, R11, PT ;  /* 0x0000000b0a00720b */ /* 0x000fe40003f1d000 */
[----:B------:R-:W-:Y:S02]  /*0c80*/  SHF.L.U32 R13, R12, R13, RZ ;  /* 0x0000000d0c0d7219 */ /* 0x000fe400000006ff */
[----:B------:R-:W-:Y:S02]  /*0c90*/  SEL R11, R14, RZ, P2 ;  /* 0x000000ff0e0b7207 */ /* 0x000fe40001000000 */
[----:B------:R-:W-:Y:S02]  /*0ca0*/  ISETP.NE.AND P1, PT, R13, RZ, P1 ;  /* 0x000000ff0d00720c */ /* 0x000fe40000f25270 */
[----:B------:R-:W-:Y:S02]  /*0cb0*/  SHF.R.U32.HI R11, RZ, R11, R12 ;  /* 0x0000000bff0b7219 */ /* 0x000fe4000001160c */
[----:B------:R-:W-:-:S02]  /*0cc0*/  PLOP3.LUT P0, PT, P0, P1, PT, 0xf8, 0x8f ;  /* 0x00000000008f781c */ /* 0x000fc40000703f70 */
[----:B------:R-:W-:Y:S02]  /*0cd0*/  SHF.R.U32.HI R13, RZ, 0x1, R11 ;  /* 0x00000001ff0d7819 */ /* 0x000fe4000001160b */
[----:B------:R-:W-:-:S04]  /*0ce0*/  SEL R10, RZ, 0x1, !P0 ;  /* 0x00000001ff0a7807 */ /* 0x000fc80004000000 */
[----:B------:R-:W-:-:S04]  /*0cf0*/  LOP3.LUT R10, R10, 0x1, R13, 0xf8, !PT ;  /* 0x000000010a0a7812 */ /* 0x000fc800078ef80d */
[----:B------:R-:W-:-:S05]  /*0d00*/  LOP3.LUT R10, R10, R11, RZ, 0xc0, !PT ;  /* 0x0000000b0a0a7212 */ /* 0x000fca00078ec0ff */
[----:B------:R-:W-:-:S05]  /*0d10*/  IMAD.IADD R13, R13, 0x1, R10 ;  /* 0x000000010d0d7824 */ /* 0x000fca00078e020a */
[----:B------:R-:W-:Y:S01]  /*0d20*/  LOP3.LUT R0, R13, R0, RZ, 0xfc, !PT ;  /* 0x000000000d007212 */ /* 0x000fe200078efcff */
[----:B------:R-:W-:Y:S06]  /*0d30*/  BRA `(.L_x_24) ;  /* 0x0000000000107947 */ /* 0x000fec0003800000 */
.L_x_23:
[----:B------:R-:W-:-:S04]  /*0d40*/  LOP3.LUT R0, R0, 0x80000000, RZ, 0xc0, !PT ;  /* 0x8000000000007812 */ /* 0x000fc800078ec0ff */
[----:B------:R-:W-:Y:S01]  /*0d50*/  LOP3.LUT R0, R0, 0x7f800000, RZ, 0xfc, !PT ;  /* 0x7f80000000007812 */ /* 0x000fe200078efcff */
[----:B------:R-:W-:Y:S06]  /*0d60*/  BRA `(.L_x_24) ;  /* 0x0000000000047947 */ /* 0x000fec0003800000 */
.L_x_22:
[----:B------:R-:W-:-:S07]  /*0d70*/  IMAD R0, R13, 0x800000, R0 ;  /* 0x008000000d007824 */ /* 0x000fce00078e0200 */
.L_x_24:
[----:B------:R-:W-:Y:S05]  /*0d80*/  BSYNC.RECONVERGENT B2 ;  /* 0x0000000000027941 */ /* 0x000fea0003800200 */
.L_x_21:
[----:B------:R-:W-:Y:S05]  /*0d90*/  BRA `(.L_x_25) ;  /* 0x0000000000207947 */ /* 0x000fea0003800000 */
.L_x_20:
[----:B------:R-:W-:-:S04]  /*0da0*/  LOP3.LUT R0, R13, 0x80000000, R12, 0x48, !PT ;  /* 0x800000000d007812 */ /* 0x000fc800078e480c */
[----:B------:R-:W-:Y:S01]  /*0db0*/  LOP3.LUT R0, R0, 0x7f800000, RZ, 0xfc, !PT ;  /* 0x7f80000000007812 */ /* 0x000fe200078efcff */
[----:B------:R-:W-:Y:S06]  /*0dc0*/  BRA `(.L_x_25) ;  /* 0x0000000000147947 */ /* 0x000fec0003800000 */
.L_x_19:
[----:B------:R-:W-:Y:S01]  /*0dd0*/  LOP3.LUT R0, R13, 0x80000000, R12, 0x48, !PT ;  /* 0x800000000d007812 */ /* 0x000fe200078e480c */
[----:B------:R-:W-:Y:S06]  /*0de0*/  BRA `(.L_x_25) ;  /* 0x00000000000c7947 */ /* 0x000fec0003800000 */
.L_x_18:
[----:B------:R-:W0:Y:S01]  /*0df0*/  MUFU.RSQ R0, -QNAN ;  /* 0xffc0000000007908 */ /* 0x000e220000001400 */
[----:B------:R-:W-:Y:S05]  /*0e00*/  BRA `(.L_x_25) ;  /* 0x0000000000047947 */ /* 0x000fea0003800000 */
.L_x_17:
[----:B------:R-:W-:-:S07]  /*0e10*/  FADD.FTZ R0, R0, R3 ;  /* 0x0000000300007221 */ /* 0x000fce0000010000 */
.L_x_25:
[----:B------:R-:W-:Y:S05]  /*0e20*/  BSYNC.RECONVERGENT B1 ;  /* 0x0000000000017941 */ /* 0x000fea0003800200 */
.L_x_15:
[----:B------:R-:W-:Y:S02]  /*0e30*/  IMAD.MOV.U32 R10, RZ, RZ, R8 ;  /* 0x000000ffff0a7224 */ /* 0x000fe400078e0008 */
[----:B------:R-:W-:-:S04]  /*0e40*/  IMAD.MOV.U32 R11, RZ, RZ, 0x0 ;  /* 0x00000000ff0b7424 */ /* 0x000fc800078e00ff */
[----:B0-----:R-:W-:Y:S05]  /*0e50*/  RET.REL.NODEC R10 `(_Z20softmax_kernel_batchPKfPfii) ;  /* 0xfffffff00a687950 */ /* 0x001fea0003c3ffff */
.L_x_26:
[----:B------:R-:W-:-:S00]  /*0e60*/  BRA `(.L_x_26) ;  /* 0xfffffffc00fc7947 */ /* 0x000fc0000383ffff */
[----:B------:R-:W-:-:S00]  /*0e70*/  NOP ;  /* 0x0000000000007918 */ /* 0x000fc00000000000 */
        /* <DEDUP_REMOVED lines=8> */
.L_x_27:


//--------------------- .nv.shared._Z20softmax_kernel_batchPKfPfii --------------------------
	.section	.nv.shared._Z20softmax_kernel_batchPKfPfii,"aw",@nobits
	.sectionflags	@""
	.align	16
	.zero		1024


//--------------------- .nv.shared.reserved.0     --------------------------
	.section	.nv.shared.reserved.0,"aw",@nobits
	.weak		__nv_reservedSMEM_offset_0_alias
	.size		__nv_reservedSMEM_offset_0_alias, 0, 64
	.other		__nv_reservedSMEM_offset_0_alias,@"STO_CUDA_RESERVED_SHARED STV_DEFAULT"
__nv_reservedSMEM_offset_0_alias:
	.zero		0
	.zero		64


//--------------------- .nv.constant0._Z20softmax_kernel_batchPKfPfii --------------------------
	.section	.nv.constant0._Z20softmax_kernel_batchPKfPfii,"a",@progbits
	.sectionflags	@""
	.align	4
.nv.constant0._Z20softmax_kernel_batchPKfPfii:
	.zero		920


//--------------------- SYMBOLS --------------------------

	.type		.nv.reservedSmem.offset0,@object
	.size		.nv.reservedSmem.offset0,0x4
	.type		.nv.reservedSmem.cap,@object
	.size		.nv.reservedSmem.cap,0x4
